	.headerflags	@"EF_CUDA_TEXMODE_UNIFIED EF_CUDA_64BIT_ADDRESS EF_CUDA_ACCELERATORS EF_CUDA_SM90 EF_CUDA_VIRTUAL_SM(EF_CUDA_SM90)"
	.elftype	@"ET_EXEC"


//--------------------- .nv.info                  --------------------------
	.section	.nv.info,"",@"SHT_CUDA_INFO"
	.align	4


	//----- nvinfo : EIATTR_REGCOUNT
	.align		4
        /*0000*/ 	.byte	0x04, 0x2f
        /*0002*/ 	.short	(.L_3 - .L_2)
	.align		4
.L_2:
        /*0004*/ 	.word	index@(triton_poi_fused__native_batch_norm_legit_no_training_leaky_relu_4)
        /*0008*/ 	.word	0x00000010


	//----- nvinfo : EIATTR_MIN_STACK_SIZE
	.align		4
.L_3:
        /*000c*/ 	.byte	0x04, 0x12
        /*000e*/ 	.short	(.L_5 - .L_4)
	.align		4
.L_4:
        /*0010*/ 	.word	index@(triton_poi_fused__native_batch_norm_legit_no_training_leaky_relu_4)
        /*0014*/ 	.word	0x00000000


	//----- nvinfo : EIATTR_FRAME_SIZE
	.align		4
.L_5:
        /*0018*/ 	.byte	0x04, 0x11
        /*001a*/ 	.short	(.L_7 - .L_6)
	.align		4
.L_6:
        /*001c*/ 	.word	index@(triton_poi_fused__native_batch_norm_legit_no_training_leaky_relu_4)
        /*0020*/ 	.word	0x00000000


	//----- nvinfo : EIATTR_MIN_STACK_SIZE
	.align		4
.L_7:
        /*0024*/ 	.byte	0x04, 0x12
        /*0026*/ 	.short	(.L_9 - .L_8)
	.align		4
.L_8:
        /*0028*/ 	.word	index@(triton_poi_fused__native_batch_norm_legit_no_training_leaky_relu_4)
        /*002c*/ 	.word	0x00000000
.L_9:


//--------------------- .nv.info.triton_poi_fused__native_batch_norm_legit_no_training_leaky_relu_4 --------------------------
	.section	.nv.info.triton_poi_fused__native_batch_norm_legit_no_training_leaky_relu_4,"",@"SHT_CUDA_INFO"
	.sectionflags	@""
	.align	4


	//----- nvinfo : EIATTR_CUDA_API_VERSION
	.align		4
        /*0000*/ 	.byte	0x04, 0x37
        /*0002*/ 	.short	(.L_11 - .L_10)
.L_10:
        /*0004*/ 	.word	0x0000007c


	//----- nvinfo : EIATTR_KPARAM_INFO
	.align		4
.L_11:
        /*0008*/ 	.byte	0x04, 0x17
        /*000a*/ 	.short	(.L_13 - .L_12)
.L_12:
        /*000c*/ 	.word	0x00000000
        /*0010*/ 	.short	0x0006
        /*0012*/ 	.short	0x0030
        /*0014*/ 	.byte	0x00, 0xf0, 0x11, 0x00


	//----- nvinfo : EIATTR_KPARAM_INFO
	.align		4
.L_13:
        /*0018*/ 	.byte	0x04, 0x17
        /*001a*/ 	.short	(.L_15 - .L_14)
.L_14:
        /*001c*/ 	.word	0x00000000
        /*0020*/ 	.short	0x0005
        /*0022*/ 	.short	0x0028
        /*0024*/ 	.byte	0x00, 0xf4, 0x21, 0x00


	//----- nvinfo : EIATTR_KPARAM_INFO
	.align		4
.L_15:
        /*0028*/ 	.byte	0x04, 0x17
        /*002a*/ 	.short	(.L_17 - .L_16)
.L_16:
        /*002c*/ 	.word	0x00000000
        /*0030*/ 	.short	0x0004
        /*0032*/ 	.short	0x0020
        /*0034*/ 	.byte	0x00, 0xf4, 0x21, 0x00


	//----- nvinfo : EIATTR_KPARAM_INFO
	.align		4
.L_17:
        /*0038*/ 	.byte	0x04, 0x17
        /*003a*/ 	.short	(.L_19 - .L_18)
.L_18:
        /*003c*/ 	.word	0x00000000
        /*0040*/ 	.short	0x0003
        /*0042*/ 	.short	0x0018
        /*0044*/ 	.byte	0x00, 0xf4, 0x21, 0x00


	//----- nvinfo : EIATTR_KPARAM_INFO
	.align		4
.L_19:
        /*0048*/ 	.byte	0x04, 0x17
        /*004a*/ 	.short	(.L_21 - .L_20)
.L_20:
        /*004c*/ 	.word	0x00000000
        /*0050*/ 	.short	0x0002
        /*0052*/ 	.short	0x0010
        /*0054*/ 	.byte	0x00, 0xf4, 0x21, 0x00


	//----- nvinfo : EIATTR_KPARAM_INFO
	.align		4
.L_21:
        /*0058*/ 	.byte	0x04, 0x17
        /*005a*/ 	.short	(.L_23 - .L_22)
.L_22:
        /*005c*/ 	.word	0x00000000
        /*0060*/ 	.short	0x0001
        /*0062*/ 	.short	0x0008
        /*0064*/ 	.byte	0x00, 0xf4, 0x21, 0x00


	//----- nvinfo : EIATTR_KPARAM_INFO
	.align		4
.L_23:
        /*0068*/ 	.byte	0x04, 0x17
        /*006a*/ 	.short	(.L_25 - .L_24)
.L_24:
        /*006c*/ 	.word	0x00000000
        /*0070*/ 	.short	0x0000
        /*0072*/ 	.short	0x0000
        /*0074*/ 	.byte	0x00, 0xf4, 0x21, 0x00


	//----- nvinfo : EIATTR_SPARSE_MMA_MASK
	.align		4
.L_25:
        /*0078*/ 	.byte	0x03, 0x50
        /*007a*/ 	.short	0x0000


	//----- nvinfo : EIATTR_MAXREG_COUNT
	.align		4
        /*007c*/ 	.byte	0x03, 0x1b
        /*007e*/ 	.short	0x00ff


	//----- nvinfo : EIATTR_EXIT_INSTR_OFFSETS
	.align		4
        /*0080*/ 	.byte	0x04, 0x1c
        /*0082*/ 	.short	(.L_27 - .L_26)


	//   ....[0]....
.L_26:
        /*0084*/ 	.word	0x00000360


	//----- nvinfo : EIATTR_REQNTID
	.align		4
.L_27:
        /*0088*/ 	.byte	0x04, 0x10
        /*008a*/ 	.short	(.L_29 - .L_28)
.L_28:
        /*008c*/ 	.word	0x00000080
        /*0090*/ 	.word	0x00000001
        /*0094*/ 	.word	0x00000001


	//----- nvinfo : EIATTR_CBANK_PARAM_SIZE
	.align		4
.L_29:
        /*0098*/ 	.byte	0x03, 0x19
        /*009a*/ 	.short	0x0034


	//----- nvinfo : EIATTR_PARAM_CBANK
	.align		4
        /*009c*/ 	.byte	0x04, 0x0a
        /*009e*/ 	.short	(.L_31 - .L_30)
	.align		4
.L_30:
        /*00a0*/ 	.word	index@(.nv.constant0.triton_poi_fused__native_batch_norm_legit_no_training_leaky_relu_4)
        /*00a4*/ 	.short	0x0210
        /*00a6*/ 	.short	0x0034


	//----- nvinfo : EIATTR_SW_WAR
	.align		4
.L_31:
        /*00a8*/ 	.byte	0x04, 0x36
        /*00aa*/ 	.short	(.L_33 - .L_32)
.L_32:
        /*00ac*/ 	.word	0x00000008
.L_33:


//--------------------- .nv.callgraph             --------------------------
	.section	.nv.callgraph,"",@"SHT_CUDA_CALLGRAPH"
	.align	4
	.sectionentsize	8
	.align		4
        /*0000*/ 	.word	0x00000000
	.align		4
        /*0004*/ 	.word	0xffffffff
	.align		4
        /*0008*/ 	.word	0x00000000
	.align		4
        /*000c*/ 	.word	0xfffffffe
	.align		4
        /*0010*/ 	.word	0x00000000
	.align		4
        /*0014*/ 	.word	0xfffffffd
	.align		4
        /*0018*/ 	.word	0x00000000
	.align		4
        /*001c*/ 	.word	0xfffffffc


//--------------------- .nv.constant4             --------------------------
	.section	.nv.constant4,"a",@progbits
	.align	8
	.align		8
.nv.constant4:
        /*0000*/ 	.dword	_$_str
	.align		8
        /*0008*/ 	.dword	_$_str_$_2


//--------------------- .text.triton_poi_fused__native_batch_norm_legit_no_training_leaky_relu_4 --------------------------
	.section	.text.triton_poi_fused__native_batch_norm_legit_no_training_leaky_relu_4,"ax",@progbits
	.align	128
        .global         triton_poi_fused__native_batch_norm_legit_no_training_leaky_relu_4
        .type           triton_poi_fused__native_batch_norm_legit_no_training_leaky_relu_4,@function
        .size           triton_poi_fused__native_batch_norm_legit_no_training_leaky_relu_4,(.L_x_1 - triton_poi_fused__native_batch_norm_legit_no_training_leaky_relu_4)
        .other          triton_poi_fused__native_batch_norm_legit_no_training_leaky_relu_4,@"STO_CUDA_ENTRY STV_DEFAULT"
triton_poi_fused__native_batch_norm_legit_no_training_leaky_relu_4:
.text.triton_poi_fused__native_batch_norm_legit_no_training_leaky_relu_4:
[----:B------:R-:W-:Y:S01]  /*0000*/  LDC R1, c[0x0][0x28] ;  /* 0x00000a00ff017b82 */ /* 0x000fe20000000800 */
[----:B------:R-:W1:Y:S07]  /*0010*/  S2R R0, SR_TID.X ;  /* 0x0000000000007919 */ /* 0x000e6e0000002100 */
[----:B------:R-:W2:Y:S01]  /*0020*/  LDC.64 R6, c[0x0][0x228] ;  /* 0x00008a00ff067b82 */ /* 0x000ea20000000a00 */
[----:B------:R-:W-:Y:S01]  /*0030*/  ULDC.64 UR4, c[0x0][0x208] ;  /* 0x0000820000047ab9 */ /* 0x000fe20000000a00 */
[----:B------:R-:W3:Y:S06]  /*0040*/  S2R R5, SR_CTAID.X ;  /* 0x0000000000057919 */ /* 0x000eec0000002500 */
[----:B------:R-:W4:Y:S08]  /*0050*/  LDC.64 R8, c[0x0][0x230] ;  /* 0x00008c00ff087b82 */ /* 0x000f300000000a00 */
[----:B------:R-:W5:Y:S01]  /*0060*/  LDC.64 R10, c[0x0][0x238] ;  /* 0x00008e00ff0a7b82 */ /* 0x000f620000000a00 */
[----:B-1----:R-:W-:-:S02]  /*0070*/  SHF.L.U32 R0, R0, 0x1, RZ ;  /* 0x0000000100007819 */ /* 0x002fc400000006ff */
[----:B---3--:R-:W-:Y:S02]  /*0080*/  SHF.R.S32.HI R3, RZ, 0x17, R5 ;  /* 0x00000017ff037819 */ /* 0x008fe40000011405 */
[----:B------:R-:W-:Y:S02]  /*0090*/  LOP3.LUT R0, R0, 0xfe, RZ, 0xc0, !PT ;  /* 0x000000fe00007812 */ /* 0x000fe400078ec0ff */
[----:B------:R-:W-:Y:S02]  /*00a0*/  SGXT R3, R3, 0x1 ;  /* 0x000000010303781a */ /* 0x000fe40000000200 */
[----:B------:R-:W-:Y:S02]  /*00b0*/  LEA R0, R5, R0, 0x8 ;  /* 0x0000000005007211 */ /* 0x000fe400078e40ff */
[----:B------:R-:W1:Y:S02]  /*00c0*/  LDC.64 R4, c[0x0][0x220] ;  /* 0x00008800ff047b82 */ /* 0x000e640000000a00 */
[----:B------:R-:W-:-:S04]  /*00d0*/  LEA.HI R3, R3, R0, RZ, 0x6 ;  /* 0x0000000003037211 */ /* 0x000fc800078f30ff */
[--C-:B------:R-:W-:Y:S02]  /*00e0*/  SHF.R.S32.HI R2, RZ, 0x6, R3.reuse ;  /* 0x00000006ff027819 */ /* 0x100fe40000011403 */
[----:B------:R-:W-:-:S04]  /*00f0*/  SHF.R.S32.HI R3, RZ, 0x1f, R3 ;  /* 0x0000001fff037819 */ /* 0x000fc80000011403 */
[----:B------:R-:W-:-:S04]  /*0100*/  LEA.HI R3, R3, R2, RZ, 0x8 ;  /* 0x0000000203037211 */ /* 0x000fc800078f40ff */
[----:B------:R-:W-:-:S04]  /*0110*/  LOP3.LUT R3, R3, 0xffffff00, RZ, 0xc0, !PT ;  /* 0xffffff0003037812 */ /* 0x000fc800078ec0ff */
[----:B------:R-:W-:Y:S02]  /*0120*/  IADD3 R13, R2, -R3, RZ ;  /* 0x80000003020d7210 */ /* 0x000fe40007ffe0ff */
[----:B------:R-:W3:Y:S03]  /*0130*/  LDC.64 R2, c[0x0][0x218] ;  /* 0x00008600ff027b82 */ /* 0x000ee60000000a00 */
[----:B--2---:R-:W-:-:S06]  /*0140*/  IMAD.WIDE R6, R13, 0x4, R6 ;  /* 0x000000040d067825 */ /* 0x004fcc00078e0206 */
[----:B------:R-:W2:Y:S01]  /*0150*/  LDG.E.EL R6, desc[UR4][R6.64] ;  /* 0x0000000406067981 */ /* 0x000ea2000c2e1900 */
[----:B-1----:R-:W-:-:S06]  /*0160*/  IMAD.WIDE R4, R13, 0x4, R4 ;  /* 0x000000040d047825 */ /* 0x002fcc00078e0204 */
[----:B------:R-:W2:Y:S01]  /*0170*/  LDG.E.EL R4, desc[UR4][R4.64] ;  /* 0x0000000404047981 */ /* 0x000ea2000c2e1900 */
[----:B---3--:R-:W-:-:S06]  /*0180*/  IMAD.WIDE R2, R0, 0x4, R2 ;  /* 0x0000000400027825 */ /* 0x008fcc00078e0202 */
[----:B------:R-:W3:Y:S01]  /*0190*/  LDG.E.64 R2, desc[UR4][R2.64] ;  /* 0x0000000402027981 */ /* 0x000ee2000c1e1b00 */
[----:B----4-:R-:W-:-:S04]  /*01a0*/  IMAD.WIDE R8, R13, 0x4, R8 ;  /* 0x000000040d087825 */ /* 0x010fc800078e0208 */
[----:B-----5:R-:W-:Y:S02]  /*01b0*/  IMAD.WIDE R10, R13, 0x4, R10 ;  /* 0x000000040d0a7825 */ /* 0x020fe400078e020a */
[----:B------:R-:W4:Y:S04]  /*01c0*/  LDG.E.EL R8, desc[UR4][R8.64] ;  /* 0x0000000408087981 */ /* 0x000f28000c2e1900 */
[----:B------:R-:W4:Y:S01]  /*01d0*/  LDG.E.EL R11, desc[UR4][R10.64] ;  /* 0x000000040a0b7981 */ /* 0x000f22000c2e1900 */
[----:B------:R-:W-:Y:S01]  /*01e0*/  HFMA2.MMA R12, -RZ, RZ, 1.625, 0 ;  /* 0x3e800000ff0c7435 */ /* 0x000fe200000001ff */
[----:B--2---:R-:W-:-:S04]  /*01f0*/  FADD R6, R6, 9.9999997473787516356e-06 ;  /* 0x3727c5ac06067421 */ /* 0x004fc80000000000 */
[----:B------:R-:W1:Y:S02]  /*0200*/  MUFU.SQRT R7, R6 ;  /* 0x0000000600077308 */ /* 0x000e640000002000 */
[C---:B-1----:R-:W-:Y:S02]  /*0210*/  FSETP.GT.AND P0, PT, R7.reuse, 8.50705917302346158658e+37, PT ;  /* 0x7e8000000700780b */ /* 0x042fe40003f04000 */
[----:B------:R-:W-:-:S11]  /*0220*/  FSETP.GEU.AND P1, PT, R7, 1.175494350822287508e-38, PT ;  /* 0x008000000700780b */ /* 0x000fd60003f2e000 */
[----:B------:R-:W-:-:S04]  /*0230*/  @P0 FMUL R7, R7, 0.25 ;  /* 0x3e80000007070820 */ /* 0x000fc80000400000 */
[----:B------:R-:W-:-:S06]  /*0240*/  @!P1 FMUL R7, R7, 16777216 ;  /* 0x4b80000007079820 */ /* 0x000fcc0000400000 */
[----:B------:R-:W1:Y:S01]  /*0250*/  MUFU.RCP R7, R7 ;  /* 0x0000000700077308 */ /* 0x000e620000001000 */
[----:B------:R-:W-:Y:S01]  /*0260*/  FSEL R12, R12, 1, P0 ;  /* 0x3f8000000c0c7808 */ /* 0x000fe20000000000 */
[----:B---3--:R-:W-:-:S04]  /*0270*/  FADD R5, R3, -R4 ;  /* 0x8000000403057221 */ /* 0x008fc80000000000 */
[----:B------:R-:W-:Y:S01]  /*0280*/  @!P1 FMUL R12, R12, 16777216 ;  /* 0x4b8000000c0c9820 */ /* 0x000fe20000400000 */
[----:B------:R-:W-:Y:S02]  /*0290*/  FADD R4, R2, -R4 ;  /* 0x8000000402047221 */ /* 0x000fe40000000000 */
[----:B------:R-:W2:Y:S01]  /*02a0*/  LDC.64 R2, c[0x0][0x210] ;  /* 0x00008400ff027b82 */ /* 0x000ea20000000a00 */
[----:B-1----:R-:W-:-:S04]  /*02b0*/  FMUL R12, R7, R12 ;  /* 0x0000000c070c7220 */ /* 0x002fc80000400000 */
[-C--:B------:R-:W-:Y:S01]  /*02c0*/  FMUL R4, R4, R12.reuse ;  /* 0x0000000c04047220 */ /* 0x080fe20000400000 */
[----:B------:R-:W-:-:S03]  /*02d0*/  FMUL R12, R5, R12 ;  /* 0x0000000c050c7220 */ /* 0x000fc60000400000 */
[C-C-:B----4-:R-:W-:Y:S01]  /*02e0*/  FFMA R4, R8.reuse, R4, R11.reuse ;  /* 0x0000000408047223 */ /* 0x150fe2000000000b */
[----:B------:R-:W-:-:S04]  /*02f0*/  FFMA R5, R8, R12, R11 ;  /* 0x0000000c08057223 */ /* 0x000fc8000000000b */
[----:B------:R-:W-:Y:S02]  /*0300*/  FSETP.GT.AND P0, PT, R4, RZ, PT ;  /* 0x000000ff0400720b */ /* 0x000fe40003f04000 */
[----:B------:R-:W-:Y:S01]  /*0310*/  FSETP.GT.AND P1, PT, R5, RZ, PT ;  /* 0x000000ff0500720b */ /* 0x000fe20003f24000 */
[----:B--2---:R-:W-:-:S10]  /*0320*/  IMAD.WIDE R2, R0, 0x4, R2 ;  /* 0x0000000400027825 */ /* 0x004fd400078e0202 */
[----:B------:R-:W-:Y:S02]  /*0330*/  @!P0 FMUL R4, R4, 0.10000000149011611938 ;  /* 0x3dcccccd04048820 */ /* 0x000fe40000400000 */
[----:B------:R-:W-:-:S05]  /*0340*/  @!P1 FMUL R5, R5, 0.10000000149011611938 ;  /* 0x3dcccccd05059820 */ /* 0x000fca0000400000 */
[----:B------:R-:W-:Y:S01]  /*0350*/  STG.E.64 desc[UR4][R2.64], R4 ;  /* 0x0000000402007986 */ /* 0x000fe2000c101b04 */
[----:B------:R-:W-:Y:S05]  /*0360*/  EXIT ;  /* 0x000000000000794d */ /* 0x000fea0003800000 */
.L_x_0:
[----:B------:R-:W-:-:S00]  /*0370*/  BRA `(.L_x_0) ;  /* 0xfffffffc00fc7947 */ /* 0x000fc0000383ffff */
[----:B------:R-:W-:-:S00]  /*0380*/  NOP ;  /* 0x0000000000007918 */ /* 0x000fc00000000000 */
[----:B------:R-:W-:-:S00]  /*0390*/  NOP ;  /* 0x0000000000007918 */ /* 0x000fc00000000000 */
[----:B------:R-:W-:-:S00]  /*03a0*/  NOP ;  /* 0x0000000000007918 */ /* 0x000fc00000000000 */
[----:B------:R-:W-:-:S00]  /*03b0*/  NOP ;  /* 0x0000000000007918 */ /* 0x000fc00000000000 */
[----:B------:R-:W-:-:S00]  /*03c0*/  NOP ;  /* 0x0000000000007918 */ /* 0x000fc00000000000 */
[----:B------:R-:W-:-:S00]  /*03d0*/  NOP ;  /* 0x0000000000007918 */ /* 0x000fc00000000000 */
[----:B------:R-:W-:-:S00]  /*03e0*/  NOP ;  /* 0x0000000000007918 */ /* 0x000fc00000000000 */
[----:B------:R-:W-:-:S00]  /*03f0*/  NOP ;  /* 0x0000000000007918 */ /* 0x000fc00000000000 */
.L_x_1:


//--------------------- .nv.global.init           --------------------------
	.section	.nv.global.init,"aw",@progbits
.nv.global.init:
	.type		_$_str,@object
	.size		_$_str,(_$_str_$_2 - _$_str)
_$_str:
        /*0000*/ 	.byte	0x5f, 0x5f, 0x43, 0x55, 0x44, 0x41, 0x5f, 0x46, 0x54, 0x5a, 0x00
	.type		_$_str_$_2,@object
	.size		_$_str_$_2,(.L_1 - _$_str_$_2)
_$_str_$_2:
        /*000b*/ 	.byte	0x5f, 0x5f, 0x43, 0x55, 0x44, 0x41, 0x5f, 0x50, 0x52, 0x45, 0x43, 0x5f, 0x53, 0x51, 0x52, 0x54
        /*001b*/ 	.byte	0x00
.L_1:


//--------------------- .nv.constant0.triton_poi_fused__native_batch_norm_legit_no_training_leaky_relu_4 --------------------------
	.section	.nv.constant0.triton_poi_fused__native_batch_norm_legit_no_training_leaky_relu_4,"a",@progbits
	.sectionflags	@""
	.align	4
.nv.constant0.triton_poi_fused__native_batch_norm_legit_no_training_leaky_relu_4:
	.zero		580
